//
// Generated by NVIDIA NVVM Compiler
//
// Compiler Build ID: CL-36424714
// Cuda compilation tools, release 13.0, V13.0.88
// Based on NVVM 20.0.0
//

.version 9.0
.target sm_100
.address_size 64

	// .globl	_Z7max_redPfS_f
// _ZZ7max_redPfS_fE5sdata has been demoted

.visible .entry _Z7max_redPfS_f(
	.param .u64 .ptr .align 1 _Z7max_redPfS_f_param_0,
	.param .u64 .ptr .align 1 _Z7max_redPfS_f_param_1,
	.param .f32 _Z7max_redPfS_f_param_2
)
{
	.reg .pred 	%p<7>;
	.reg .b32 	%r<19>;
	.reg .b32 	%f<13>;
	.reg .b64 	%rd<9>;
	// demoted variable
	.shared .align 4 .b8 _ZZ7max_redPfS_fE5sdata[1024];
	ld.param.u64 	%rd2, [_Z7max_redPfS_f_param_0];
	ld.param.u64 	%rd3, [_Z7max_redPfS_f_param_1];
	ld.param.f32 	%f3, [_Z7max_redPfS_f_param_2];
	mov.u32 	%r1, %tid.x;
	mov.u32 	%r18, %ntid.x;
	mov.u32 	%r3, %ctaid.x;
	mad.lo.s32 	%r17, %r18, %r3, %r1;
	shl.b32 	%r11, %r1, 2;
	mov.u32 	%r12, _ZZ7max_redPfS_fE5sdata;
	add.s32 	%r5, %r12, %r11;
	mov.b32 	%r13, 0;
	st.shared.u32 	[%r5], %r13;
	cvt.rn.f32.s32 	%f4, %r17;
	setp.leu.f32 	%p1, %f3, %f4;
	@%p1 bra 	$L__BB0_4;
	mov.u32 	%r14, %nctaid.x;
	mul.lo.s32 	%r6, %r14, %r18;
	cvta.to.global.u64 	%rd1, %rd2;
	mov.f32 	%f12, 0f00000000;
$L__BB0_2:
	mul.wide.s32 	%rd4, %r17, 4;
	add.s64 	%rd5, %rd1, %rd4;
	ld.global.f32 	%f6, [%rd5];
	max.f32 	%f12, %f6, %f12;
	add.s32 	%r17, %r17, %r6;
	cvt.rn.f32.s32 	%f7, %r17;
	setp.gt.f32 	%p2, %f3, %f7;
	@%p2 bra 	$L__BB0_2;
	st.shared.f32 	[%r5], %f12;
$L__BB0_4:
	setp.lt.u32 	%p3, %r18, 2;
	@%p3 bra 	$L__BB0_8;
$L__BB0_5:
	shr.u32 	%r10, %r18, 1;
	bar.sync 	0;
	setp.ge.u32 	%p4, %r1, %r10;
	@%p4 bra 	$L__BB0_7;
	shl.b32 	%r15, %r10, 2;
	add.s32 	%r16, %r5, %r15;
	ld.shared.f32 	%f8, [%r16];
	ld.shared.f32 	%f9, [%r5];
	max.f32 	%f10, %f8, %f9;
	st.shared.f32 	[%r5], %f10;
$L__BB0_7:
	setp.gt.u32 	%p5, %r18, 3;
	mov.u32 	%r18, %r10;
	@%p5 bra 	$L__BB0_5;
$L__BB0_8:
	setp.ne.s32 	%p6, %r1, 0;
	@%p6 bra 	$L__BB0_10;
	ld.shared.f32 	%f11, [_ZZ7max_redPfS_fE5sdata];
	cvta.to.global.u64 	%rd6, %rd3;
	mul.wide.u32 	%rd7, %r3, 4;
	add.s64 	%rd8, %rd6, %rd7;
	st.global.f32 	[%rd8], %f11;
$L__BB0_10:
	ret;

}


// ===== COMPILED SASS (sm_100) =====

	.target	sm_100

	.elftype	@"ET_EXEC"


//--------------------- .note.nv.tkinfo           --------------------------
	.section	.note.nv.tkinfo,"",@"SHT_NOTE"
	.sectionflags	@"SHF_NOTE_NV_TKINFO"
	.tkinfo
        /*0018*/ 	.word	0x00000002
        /*0030*/ 	.string	""
        /*0030*/ 	.string	"ptxas"
        /*0030*/ 	.string	"Cuda compilation tools, release 13.0, V13.0.88"
        /*0030*/ 	.string	"Build cuda_13.0.r13.0/compiler.36424714_0"
        /*0030*/ 	.string	"-arch sm_100 -m 64 "



//--------------------- .note.nv.cuinfo           --------------------------
	.section	.note.nv.cuinfo,"",@"SHT_NOTE"
	.sectionflags	@"SHF_NOTE_NV_CUINFO"
        /*0018*/ 	.short	0x0002
        /*001a*/ 	.short	0x0064
        /*001c*/ 	.short	0x0082
	.zero		2


//--------------------- .nv.info                  --------------------------
	.section	.nv.info,"",@"SHT_CUDA_INFO"
	.align	4


	//----- nvinfo : EIATTR_REGCOUNT
	.align		4
        /*0000*/ 	.byte	0x04, 0x2f
        /*0002*/ 	.short	(.L_1 - .L_0)
	.align		4
.L_0:
        /*0004*/ 	.word	index@(_Z7max_redPfS_f)
        /*0008*/ 	.word	0x00000010


	//----- nvinfo : EIATTR_FRAME_SIZE
	.align		4
.L_1:
        /*000c*/ 	.byte	0x04, 0x11
        /*000e*/ 	.short	(.L_3 - .L_2)
	.align		4
.L_2:
        /*0010*/ 	.word	index@(_Z7max_redPfS_f)
        /*0014*/ 	.word	0x00000000


	//----- nvinfo : EIATTR_MIN_STACK_SIZE
	.align		4
.L_3:
        /*0018*/ 	.byte	0x04, 0x12
        /*001a*/ 	.short	(.L_5 - .L_4)
	.align		4
.L_4:
        /*001c*/ 	.word	index@(_Z7max_redPfS_f)
        /*0020*/ 	.word	0x00000000
.L_5:


//--------------------- .nv.compat                --------------------------
	.section	.nv.compat,"",@"SHT_CUDA_COMPAT_INFO"
	.align	4
        /*0000*/ 	.byte	0x02, 0x09, 0x00, 0x00, 0x02, 0x02, 0x01, 0x00, 0x02, 0x05, 0x05, 0x00, 0x03, 0x07, 0x01, 0x01
        /*0010*/ 	.byte	0x02, 0x03, 0x00, 0x00, 0x02, 0x06, 0x01, 0x00, 0x04, 0x0b, 0x08, 0x00, 0x09, 0x00, 0x00, 0x00
        /*0020*/ 	.byte	0x00, 0x00, 0x00, 0x00


//--------------------- .nv.info._Z7max_redPfS_f  --------------------------
	.section	.nv.info._Z7max_redPfS_f,"",@"SHT_CUDA_INFO"
	.sectionflags	@""
	.align	4


	//----- nvinfo : EIATTR_CUDA_API_VERSION
	.align		4
        /*0000*/ 	.byte	0x04, 0x37
        /*0002*/ 	.short	(.L_7 - .L_6)
.L_6:
        /*0004*/ 	.word	0x00000082


	//----- nvinfo : EIATTR_KPARAM_INFO
	.align		4
.L_7:
        /*0008*/ 	.byte	0x04, 0x17
        /*000a*/ 	.short	(.L_9 - .L_8)
.L_8:
        /*000c*/ 	.word	0x00000000
        /*0010*/ 	.short	0x0002
        /*0012*/ 	.short	0x0010
        /*0014*/ 	.byte	0x00, 0xf0, 0x11, 0x00


	//----- nvinfo : EIATTR_KPARAM_INFO
	.align		4
.L_9:
        /*0018*/ 	.byte	0x04, 0x17
        /*001a*/ 	.short	(.L_11 - .L_10)
.L_10:
        /*001c*/ 	.word	0x00000000
        /*0020*/ 	.short	0x0001
        /*0022*/ 	.short	0x0008
        /*0024*/ 	.byte	0x00, 0xf5, 0x21, 0x00


	//----- nvinfo : EIATTR_KPARAM_INFO
	.align		4
.L_11:
        /*0028*/ 	.byte	0x04, 0x17
        /*002a*/ 	.short	(.L_13 - .L_12)
.L_12:
        /*002c*/ 	.word	0x00000000
        /*0030*/ 	.short	0x0000
        /*0032*/ 	.short	0x0000
        /*0034*/ 	.byte	0x00, 0xf5, 0x21, 0x00


	//----- nvinfo : EIATTR_SPARSE_MMA_MASK
	.align		4
.L_13:
        /*0038*/ 	.byte	0x03, 0x50
        /*003a*/ 	.short	0x0000


	//----- nvinfo : EIATTR_MAXREG_COUNT
	.align		4
        /*003c*/ 	.byte	0x03, 0x1b
        /*003e*/ 	.short	0x00ff


	//----- nvinfo : EIATTR_NUM_BARRIERS
	.align		4
        /*0040*/ 	.byte	0x02, 0x4c
        /*0042*/ 	.byte	0x01
	.zero		1


	//----- nvinfo : EIATTR_MERCURY_ISA_VERSION
	.align		4
        /*0044*/ 	.byte	0x03, 0x5f
        /*0046*/ 	.short	0x0101


	//----- nvinfo : EIATTR_VRC_CTA_INIT_COUNT
	.align		4
        /*0048*/ 	.byte	0x02, 0x4a
	.zero		1
	.zero		1


	//----- nvinfo : EIATTR_EXIT_INSTR_OFFSETS
	.align		4
        /*004c*/ 	.byte	0x04, 0x1c
        /*004e*/ 	.short	(.L_15 - .L_14)


	//   ....[0]....
.L_14:
        /*0050*/ 	.word	0x000002e0


	//   ....[1]....
        /*0054*/ 	.word	0x00000360


	//----- nvinfo : EIATTR_CRS_STACK_SIZE
	.align		4
.L_15:
        /*0058*/ 	.byte	0x04, 0x1e
        /*005a*/ 	.short	(.L_17 - .L_16)
.L_16:
        /*005c*/ 	.word	0x00000000


	//----- nvinfo : EIATTR_CBANK_PARAM_SIZE
	.align		4
.L_17:
        /*0060*/ 	.byte	0x03, 0x19
        /*0062*/ 	.short	0x0014


	//----- nvinfo : EIATTR_PARAM_CBANK
	.align		4
        /*0064*/ 	.byte	0x04, 0x0a
        /*0066*/ 	.short	(.L_19 - .L_18)
	.align		4
.L_18:
        /*0068*/ 	.word	index@(.nv.constant0._Z7max_redPfS_f)
        /*006c*/ 	.short	0x0380
        /*006e*/ 	.short	0x0014


	//----- nvinfo : EIATTR_SW_WAR
	.align		4
.L_19:
        /*0070*/ 	.byte	0x04, 0x36
        /*0072*/ 	.short	(.L_21 - .L_20)
.L_20:
        /*0074*/ 	.word	0x00000008
.L_21:


//--------------------- .nv.callgraph             --------------------------
	.section	.nv.callgraph,"",@"SHT_CUDA_CALLGRAPH"
	.align	4
	.sectionentsize	8
	.align		4
        /*0000*/ 	.word	0x00000000
	.align		4
        /*0004*/ 	.word	0xffffffff
	.align		4
        /*0008*/ 	.word	0x00000000
	.align		4
        /*000c*/ 	.word	0xfffffffe
	.align		4
        /*0010*/ 	.word	0x00000000
	.align		4
        /*0014*/ 	.word	0xfffffffd
	.align		4
        /*0018*/ 	.word	0x00000000
	.align		4
        /*001c*/ 	.word	0xfffffffc


//--------------------- .text._Z7max_redPfS_f     --------------------------
	.section	.text._Z7max_redPfS_f,"ax",@progbits
	.align	128
        .global         _Z7max_redPfS_f
        .type           _Z7max_redPfS_f,@function
        .size           _Z7max_redPfS_f,(.L_x_7 - _Z7max_redPfS_f)
        .other          _Z7max_redPfS_f,@"STO_CUDA_ENTRY STV_DEFAULT"
_Z7max_redPfS_f:
.text._Z7max_redPfS_f:
[----:B------:R-:W-:Y:S08]  /*0000*/  LDC R1, c[0x0][0x37c] ;  /* 0x0000df00ff017b82 */ /* 0x000ff00000000800 */
[----:B------:R-:W0:Y:S01]  /*0010*/  S2UR UR5, SR_CgaCtaId ;  /* 0x00000000000579c3 */ /* 0x000e220000008800 */
[----:B------:R-:W1:Y:S01]  /*0020*/  S2R R10, SR_TID.X ;  /* 0x00000000000a7919 */ /* 0x000e620000002100 */
[----:B------:R-:W2:Y:S01]  /*0030*/  LDCU UR8, c[0x0][0x360] ;  /* 0x00006c00ff0877ac */ /* 0x000ea20008000800 */
[----:B------:R-:W-:Y:S01]  /*0040*/  BSSY.RECONVERGENT B0, `(.L_x_0) ;  /* 0x000001b000007945 */ /* 0x000fe20003800200 */
[----:B------:R-:W3:Y:S01]  /*0050*/  S2R R11, SR_CTAID.X ;  /* 0x00000000000b7919 */ /* 0x000ee20000002500 */
[----:B------:R-:W-:Y:S01]  /*0060*/  UMOV UR4, 0x400 ;  /* 0x0000040000047882 */ /* 0x000fe20000000000 */
[----:B------:R-:W4:Y:S01]  /*0070*/  LDCU.64 UR6, c[0x0][0x358] ;  /* 0x00006b00ff0677ac */ /* 0x000f220008000a00 */
[----:B--2---:R-:W-:Y:S01]  /*0080*/  IMAD.U32 R7, RZ, RZ, UR8 ;  /* 0x00000008ff077e24 */ /* 0x004fe2000f8e00ff */
[----:B0-----:R-:W-:Y:S01]  /*0090*/  ULEA UR4, UR5, UR4, 0x18 ;  /* 0x0000000405047291 */ /* 0x001fe2000f8ec0ff */
[----:B------:R-:W0:Y:S05]  /*00a0*/  LDCU UR5, c[0x0][0x390] ;  /* 0x00007200ff0577ac */ /* 0x000e2a0008000800 */
[----:B-1----:R-:W-:Y:S01]  /*00b0*/  LEA R6, R10, UR4, 0x2 ;  /* 0x000000040a067c11 */ /* 0x002fe2000f8e10ff */
[----:B---3--:R-:W-:-:S04]  /*00c0*/  IMAD R0, R11, UR8, R10 ;  /* 0x000000080b007c24 */ /* 0x008fc8000f8e020a */
[----:B------:R1:W-:Y:S01]  /*00d0*/  STS [R6], RZ ;  /* 0x000000ff06007388 */ /* 0x0003e20000000800 */
[----:B------:R-:W-:-:S04]  /*00e0*/  I2FP.F32.S32 R2, R0 ;  /* 0x0000000000027245 */ /* 0x000fc80000201400 */
[----:B0-----:R-:W-:-:S13]  /*00f0*/  FSETP.GEU.AND P0, PT, R2, UR5, PT ;  /* 0x0000000502007c0b */ /* 0x001fda000bf0e000 */
[----:B-1--4-:R-:W-:Y:S05]  /*0100*/  @P0 BRA `(.L_x_1) ;  /* 0x0000000000380947 */ /* 0x012fea0003800000 */
[----:B------:R-:W0:Y:S01]  /*0110*/  LDC.64 R4, c[0x0][0x380] ;  /* 0x0000e000ff047b82 */ /* 0x000e220000000a00 */
[----:B------:R-:W1:Y:S01]  /*0120*/  LDCU UR4, c[0x0][0x370] ;  /* 0x00006e00ff0477ac */ /* 0x000e620008000800 */
[----:B------:R-:W-:Y:S01]  /*0130*/  BSSY.RECONVERGENT B1, `(.L_x_2) ;  /* 0x000000a000017945 */ /* 0x000fe20003800200 */
[----:B------:R-:W-:Y:S02]  /*0140*/  IMAD.MOV.U32 R9, RZ, RZ, RZ ;  /* 0x000000ffff097224 */ /* 0x000fe400078e00ff */
[----:B-1----:R-:W-:-:S07]  /*0150*/  IMAD R13, R7, UR4, RZ ;  /* 0x00000004070d7c24 */ /* 0x002fce000f8e02ff */
.L_x_3:
[----:B0-----:R-:W-:-:S06]  /*0160*/  IMAD.WIDE R2, R0, 0x4, R4 ;  /* 0x0000000400027825 */ /* 0x001fcc00078e0204 */
[----:B------:R-:W2:Y:S01]  /*0170*/  LDG.E R2, desc[UR6][R2.64] ;  /* 0x0000000602027981 */ /* 0x000ea2000c1e1900 */
[----:B------:R-:W-:-:S05]  /*0180*/  IMAD.IADD R0, R13, 0x1, R0 ;  /* 0x000000010d007824 */ /* 0x000fca00078e0200 */
[----:B------:R-:W-:-:S04]  /*0190*/  I2FP.F32.S32 R8, R0 ;  /* 0x0000000000087245 */ /* 0x000fc80000201400 */
[----:B------:R-:W-:Y:S02]  /*01a0*/  FSETP.GEU.AND P0, PT, R8, UR5, PT ;  /* 0x0000000508007c0b */ /* 0x000fe4000bf0e000 */
[----:B--2---:R-:W-:-:S11]  /*01b0*/  FMNMX R9, R2, R9, !PT ;  /* 0x0000000902097209 */ /* 0x004fd60007800000 */
[----:B------:R-:W-:Y:S05]  /*01c0*/  @!P0 BRA `(.L_x_3) ;  /* 0xfffffffc00e48947 */ /* 0x000fea000383ffff */
[----:B------:R-:W-:Y:S05]  /*01d0*/  BSYNC.RECONVERGENT B1 ;  /* 0x0000000000017941 */ /* 0x000fea0003800200 */
.L_x_2:
[----:B------:R0:W-:Y:S02]  /*01e0*/  STS [R6], R9 ;  /* 0x0000000906007388 */ /* 0x0001e40000000800 */
.L_x_1:
[----:B------:R-:W-:Y:S05]  /*01f0*/  BSYNC.RECONVERGENT B0 ;  /* 0x0000000000007941 */ /* 0x000fea0003800200 */
.L_x_0:
[----:B------:R-:W-:Y:S02]  /*0200*/  ISETP.GE.U32.AND P1, PT, R7, 0x2, PT ;  /* 0x000000020700780c */ /* 0x000fe40003f26070 */
[----:B------:R-:W-:-:S11]  /*0210*/  ISETP.NE.AND P0, PT, R10, RZ, PT ;  /* 0x000000ff0a00720c */ /* 0x000fd60003f05270 */
[----:B------:R-:W-:Y:S05]  /*0220*/  @!P1 BRA `(.L_x_4) ;  /* 0x00000000002c9947 */ /* 0x000fea0003800000 */
.L_x_5:
[----:B------:R-:W-:Y:S01]  /*0230*/  BAR.SYNC.DEFER_BLOCKING 0x0 ;  /* 0x0000000000007b1d */ /* 0x000fe20000010000 */
[----:B------:R-:W-:-:S04]  /*0240*/  SHF.R.U32.HI R5, RZ, 0x1, R7 ;  /* 0x00000001ff057819 */ /* 0x000fc80000011607 */
[----:B------:R-:W-:-:S13]  /*0250*/  ISETP.GE.U32.AND P1, PT, R10, R5, PT ;  /* 0x000000050a00720c */ /* 0x000fda0003f26070 */
[----:B------:R-:W-:Y:S01]  /*0260*/  @!P1 IMAD R0, R5, 0x4, R6 ;  /* 0x0000000405009824 */ /* 0x000fe200078e0206 */
[----:B------:R-:W-:Y:S05]  /*0270*/  @!P1 LDS R3, [R6] ;  /* 0x0000000006039984 */ /* 0x000fea0000000800 */
[----:B------:R-:W1:Y:S02]  /*0280*/  @!P1 LDS R0, [R0] ;  /* 0x0000000000009984 */ /* 0x000e640000000800 */
[----:B-1----:R-:W-:-:S05]  /*0290*/  @!P1 FMNMX R3, R0, R3, !PT ;  /* 0x0000000300039209 */ /* 0x002fca0007800000 */
[----:B------:R1:W-:Y:S01]  /*02a0*/  @!P1 STS [R6], R3 ;  /* 0x0000000306009388 */ /* 0x0003e20000000800 */
[----:B------:R-:W-:Y:S01]  /*02b0*/  ISETP.GT.U32.AND P1, PT, R7, 0x3, PT ;  /* 0x000000030700780c */ /* 0x000fe20003f24070 */
[----:B------:R-:W-:-:S12]  /*02c0*/  IMAD.MOV.U32 R7, RZ, RZ, R5 ;  /* 0x000000ffff077224 */ /* 0x000fd800078e0005 */
[----:B-1----:R-:W-:Y:S05]  /*02d0*/  @P1 BRA `(.L_x_5) ;  /* 0xfffffffc00d41947 */ /* 0x002fea000383ffff */
.L_x_4:
[----:B------:R-:W-:Y:S05]  /*02e0*/  @P0 EXIT ;  /* 0x000000000000094d */ /* 0x000fea0003800000 */
[----:B------:R-:W1:Y:S01]  /*02f0*/  S2UR UR5, SR_CgaCtaId ;  /* 0x00000000000579c3 */ /* 0x000e620000008800 */
[----:B------:R-:W-:-:S07]  /*0300*/  UMOV UR4, 0x400 ;  /* 0x0000040000047882 */ /* 0x000fce0000000000 */
[----:B------:R-:W2:Y:S01]  /*0310*/  LDC.64 R2, c[0x0][0x388] ;  /* 0x0000e200ff027b82 */ /* 0x000ea20000000a00 */
[----:B-1----:R-:W-:Y:S01]  /*0320*/  ULEA UR4, UR5, UR4, 0x18 ;  /* 0x0000000405047291 */ /* 0x002fe2000f8ec0ff */
[----:B--2---:R-:W-:-:S08]  /*0330*/  IMAD.WIDE.U32 R2, R11, 0x4, R2 ;  /* 0x000000040b027825 */ /* 0x004fd000078e0002 */
[----:B------:R-:W1:Y:S04]  /*0340*/  LDS R5, [UR4] ;  /* 0x00000004ff057984 */ /* 0x000e680008000800 */
[----:B-1----:R-:W-:Y:S01]  /*0350*/  STG.E desc[UR6][R2.64], R5 ;  /* 0x0000000502007986 */ /* 0x002fe2000c101906 */
[----:B------:R-:W-:Y:S05]  /*0360*/  EXIT ;  /* 0x000000000000794d */ /* 0x000fea0003800000 */
.L_x_6:
[----:B------:R-:W-:-:S00]  /*0370*/  BRA `(.L_x_6) ;  /* 0xfffffffc00fc7947 */ /* 0x000fc0000383ffff */
[----:B------:R-:W-:-:S00]  /*0380*/  NOP ;  /* 0x0000000000007918 */ /* 0x000fc00000000000 */
[----:B------:R-:W-:-:S00]  /*0390*/  NOP ;  /* 0x0000000000007918 */ /* 0x000fc00000000000 */
[----:B------:R-:W-:-:S00]  /*03a0*/  NOP ;  /* 0x0000000000007918 */ /* 0x000fc00000000000 */
[----:B------:R-:W-:-:S00]  /*03b0*/  NOP ;  /* 0x0000000000007918 */ /* 0x000fc00000000000 */
[----:B------:R-:W-:-:S00]  /*03c0*/  NOP ;  /* 0x0000000000007918 */ /* 0x000fc00000000000 */
[----:B------:R-:W-:-:S00]  /*03d0*/  NOP ;  /* 0x0000000000007918 */ /* 0x000fc00000000000 */
[----:B------:R-:W-:-:S00]  /*03e0*/  NOP ;  /* 0x0000000000007918 */ /* 0x000fc00000000000 */
[----:B------:R-:W-:-:S00]  /*03f0*/  NOP ;  /* 0x0000000000007918 */ /* 0x000fc00000000000 */
.L_x_7:


//--------------------- .nv.shared._Z7max_redPfS_f --------------------------
	.section	.nv.shared._Z7max_redPfS_f,"aw",@nobits
	.sectionflags	@""
	.align	4
.nv.shared._Z7max_redPfS_f:
	.zero		2048


//--------------------- .nv.shared.reserved.0     --------------------------
	.section	.nv.shared.reserved.0,"aw",@nobits
	.weak		__nv_reservedSMEM_offset_0_alias
	.size		__nv_reservedSMEM_offset_0_alias, 0, 64
	.other		__nv_reservedSMEM_offset_0_alias,@"STO_CUDA_RESERVED_SHARED STV_DEFAULT"
__nv_reservedSMEM_offset_0_alias:
	.zero		0
	.zero		64


//--------------------- .nv.constant0._Z7max_redPfS_f --------------------------
	.section	.nv.constant0._Z7max_redPfS_f,"a",@progbits
	.sectionflags	@""
	.align	4
.nv.constant0._Z7max_redPfS_f:
	.zero		916


//--------------------- SYMBOLS --------------------------

	.type		.nv.reservedSmem.offset0,@object
	.size		.nv.reservedSmem.offset0,0x4
	.type		.nv.reservedSmem.cap,@object
	.size		.nv.reservedSmem.cap,0x4
